	.headerflags	@"EF_CUDA_TEXMODE_UNIFIED EF_CUDA_64BIT_ADDRESS EF_CUDA_ACCELERATORS EF_CUDA_SM90 EF_CUDA_VIRTUAL_SM(EF_CUDA_SM90)"
	.elftype	@"ET_EXEC"


//--------------------- .nv.info                  --------------------------
	.section	.nv.info,"",@"SHT_CUDA_INFO"
	.align	4


	//----- nvinfo : EIATTR_REGCOUNT
	.align		4
        /*0000*/ 	.byte	0x04, 0x2f
        /*0002*/ 	.short	(.L_1 - .L_0)
	.align		4
.L_0:
        /*0004*/ 	.word	index@(triton_poi_fused_add_div_mul_sub_20)
        /*0008*/ 	.word	0x0000002c


	//----- nvinfo : EIATTR_MIN_STACK_SIZE
	.align		4
.L_1:
        /*000c*/ 	.byte	0x04, 0x12
        /*000e*/ 	.short	(.L_3 - .L_2)
	.align		4
.L_2:
        /*0010*/ 	.word	index@(triton_poi_fused_add_div_mul_sub_20)
        /*0014*/ 	.word	0x00000000


	//----- nvinfo : EIATTR_FRAME_SIZE
	.align		4
.L_3:
        /*0018*/ 	.byte	0x04, 0x11
        /*001a*/ 	.short	(.L_5 - .L_4)
	.align		4
.L_4:
        /*001c*/ 	.word	index@(triton_poi_fused_add_div_mul_sub_20)
        /*0020*/ 	.word	0x00000000


	//----- nvinfo : EIATTR_MIN_STACK_SIZE
	.align		4
.L_5:
        /*0024*/ 	.byte	0x04, 0x12
        /*0026*/ 	.short	(.L_7 - .L_6)
	.align		4
.L_6:
        /*0028*/ 	.word	index@(triton_poi_fused_add_div_mul_sub_20)
        /*002c*/ 	.word	0x00000000
.L_7:


//--------------------- .nv.info.triton_poi_fused_add_div_mul_sub_20 --------------------------
	.section	.nv.info.triton_poi_fused_add_div_mul_sub_20,"",@"SHT_CUDA_INFO"
	.sectionflags	@""
	.align	4


	//----- nvinfo : EIATTR_CUDA_API_VERSION
	.align		4
        /*0000*/ 	.byte	0x04, 0x37
        /*0002*/ 	.short	(.L_9 - .L_8)
.L_8:
        /*0004*/ 	.word	0x0000007c


	//----- nvinfo : EIATTR_KPARAM_INFO
	.align		4
.L_9:
        /*0008*/ 	.byte	0x04, 0x17
        /*000a*/ 	.short	(.L_11 - .L_10)
.L_10:
        /*000c*/ 	.word	0x00000000
        /*0010*/ 	.short	0x0007
        /*0012*/ 	.short	0x0034
        /*0014*/ 	.byte	0x00, 0xf0, 0x11, 0x00


	//----- nvinfo : EIATTR_KPARAM_INFO
	.align		4
.L_11:
        /*0018*/ 	.byte	0x04, 0x17
        /*001a*/ 	.short	(.L_13 - .L_12)
.L_12:
        /*001c*/ 	.word	0x00000000
        /*0020*/ 	.short	0x0006
        /*0022*/ 	.short	0x0030
        /*0024*/ 	.byte	0x00, 0xf0, 0x11, 0x00


	//----- nvinfo : EIATTR_KPARAM_INFO
	.align		4
.L_13:
        /*0028*/ 	.byte	0x04, 0x17
        /*002a*/ 	.short	(.L_15 - .L_14)
.L_14:
        /*002c*/ 	.word	0x00000000
        /*0030*/ 	.short	0x0005
        /*0032*/ 	.short	0x0028
        /*0034*/ 	.byte	0x00, 0xf4, 0x21, 0x00


	//----- nvinfo : EIATTR_KPARAM_INFO
	.align		4
.L_15:
        /*0038*/ 	.byte	0x04, 0x17
        /*003a*/ 	.short	(.L_17 - .L_16)
.L_16:
        /*003c*/ 	.word	0x00000000
        /*0040*/ 	.short	0x0004
        /*0042*/ 	.short	0x0020
        /*0044*/ 	.byte	0x00, 0xf4, 0x21, 0x00


	//----- nvinfo : EIATTR_KPARAM_INFO
	.align		4
.L_17:
        /*0048*/ 	.byte	0x04, 0x17
        /*004a*/ 	.short	(.L_19 - .L_18)
.L_18:
        /*004c*/ 	.word	0x00000000
        /*0050*/ 	.short	0x0003
        /*0052*/ 	.short	0x0018
        /*0054*/ 	.byte	0x00, 0xf4, 0x21, 0x00


	//----- nvinfo : EIATTR_KPARAM_INFO
	.align		4
.L_19:
        /*0058*/ 	.byte	0x04, 0x17
        /*005a*/ 	.short	(.L_21 - .L_20)
.L_20:
        /*005c*/ 	.word	0x00000000
        /*0060*/ 	.short	0x0002
        /*0062*/ 	.short	0x0010
        /*0064*/ 	.byte	0x00, 0xf4, 0x21, 0x00


	//----- nvinfo : EIATTR_KPARAM_INFO
	.align		4
.L_21:
        /*0068*/ 	.byte	0x04, 0x17
        /*006a*/ 	.short	(.L_23 - .L_22)
.L_22:
        /*006c*/ 	.word	0x00000000
        /*0070*/ 	.short	0x0001
        /*0072*/ 	.short	0x0008
        /*0074*/ 	.byte	0x00, 0xf4, 0x21, 0x00


	//----- nvinfo : EIATTR_KPARAM_INFO
	.align		4
.L_23:
        /*0078*/ 	.byte	0x04, 0x17
        /*007a*/ 	.short	(.L_25 - .L_24)
.L_24:
        /*007c*/ 	.word	0x00000000
        /*0080*/ 	.short	0x0000
        /*0082*/ 	.short	0x0000
        /*0084*/ 	.byte	0x00, 0xf4, 0x21, 0x00


	//----- nvinfo : EIATTR_SPARSE_MMA_MASK
	.align		4
.L_25:
        /*0088*/ 	.byte	0x03, 0x50
        /*008a*/ 	.short	0x0000


	//----- nvinfo : EIATTR_MAXREG_COUNT
	.align		4
        /*008c*/ 	.byte	0x03, 0x1b
        /*008e*/ 	.short	0x00ff


	//----- nvinfo : EIATTR_EXIT_INSTR_OFFSETS
	.align		4
        /*0090*/ 	.byte	0x04, 0x1c
        /*0092*/ 	.short	(.L_27 - .L_26)


	//   ....[0]....
.L_26:
        /*0094*/ 	.word	0x00001880


	//   ....[1]....
        /*0098*/ 	.word	0x000018a0


	//----- nvinfo : EIATTR_REQNTID
	.align		4
.L_27:
        /*009c*/ 	.byte	0x04, 0x10
        /*009e*/ 	.short	(.L_29 - .L_28)
.L_28:
        /*00a0*/ 	.word	0x00000100
        /*00a4*/ 	.word	0x00000001
        /*00a8*/ 	.word	0x00000001


	//----- nvinfo : EIATTR_CBANK_PARAM_SIZE
	.align		4
.L_29:
        /*00ac*/ 	.byte	0x03, 0x19
        /*00ae*/ 	.short	0x0038


	//----- nvinfo : EIATTR_PARAM_CBANK
	.align		4
        /*00b0*/ 	.byte	0x04, 0x0a
        /*00b2*/ 	.short	(.L_31 - .L_30)
	.align		4
.L_30:
        /*00b4*/ 	.word	index@(.nv.constant0.triton_poi_fused_add_div_mul_sub_20)
        /*00b8*/ 	.short	0x0210
        /*00ba*/ 	.short	0x0038


	//----- nvinfo : EIATTR_SW_WAR
	.align		4
.L_31:
        /*00bc*/ 	.byte	0x04, 0x36
        /*00be*/ 	.short	(.L_33 - .L_32)
.L_32:
        /*00c0*/ 	.word	0x00000008
.L_33:


//--------------------- .nv.callgraph             --------------------------
	.section	.nv.callgraph,"",@"SHT_CUDA_CALLGRAPH"
	.align	4
	.sectionentsize	8
	.align		4
        /*0000*/ 	.word	0x00000000
	.align		4
        /*0004*/ 	.word	0xffffffff
	.align		4
        /*0008*/ 	.word	0x00000000
	.align		4
        /*000c*/ 	.word	0xfffffffe
	.align		4
        /*0010*/ 	.word	0x00000000
	.align		4
        /*0014*/ 	.word	0xfffffffd
	.align		4
        /*0018*/ 	.word	0x00000000
	.align		4
        /*001c*/ 	.word	0xfffffffc


//--------------------- .text.triton_poi_fused_add_div_mul_sub_20 --------------------------
	.section	.text.triton_poi_fused_add_div_mul_sub_20,"ax",@progbits
	.sectionflags	@"SHF_BARRIERS=1"
	.align	128
        .global         triton_poi_fused_add_div_mul_sub_20
        .type           triton_poi_fused_add_div_mul_sub_20,@function
        .size           triton_poi_fused_add_div_mul_sub_20,(.L_x_1 - triton_poi_fused_add_div_mul_sub_20)
        .other          triton_poi_fused_add_div_mul_sub_20,@"STO_CUDA_ENTRY STV_DEFAULT"
triton_poi_fused_add_div_mul_sub_20:
.text.triton_poi_fused_add_div_mul_sub_20:
[----:B------:R-:W0:Y:S01]  /*0000*/  LDC R1, c[0x0][0x28] ;  /* 0x00000a00ff017b82 */ /* 0x000e220000000800 */
[----:B------:R-:W1:Y:S07]  /*0010*/  S2R R0, SR_CTAID.Y ;  /* 0x0000000000007919 */ /* 0x000e6e0000002600 */
[----:B------:R-:W2:Y:S01]  /*0020*/  LDC.64 R38, c[0x0][0x218] ;  /* 0x00008600ff267b82 */ /* 0x000ea20000000a00 */
[----:B------:R-:W-:Y:S02]  /*0030*/  CS2R R16, SRZ ;  /* 0x0000000000107805 */ /* 0x000fe4000001ff00 */
[----:B------:R-:W-:Y:S01]  /*0040*/  CS2R R18, SRZ ;  /* 0x0000000000127805 */ /* 0x000fe2000001ff00 */
[----:B------:R-:W3:Y:S01]  /*0050*/  S2R R2, SR_TID.X ;  /* 0x0000000000027919 */ /* 0x000ee20000002100 */
[----:B------:R-:W-:-:S02]  /*0060*/  CS2R R20, SRZ ;  /* 0x0000000000147805 */ /* 0x000fc4000001ff00 */
[----:B------:R-:W-:Y:S01]  /*0070*/  CS2R R22, SRZ ;  /* 0x0000000000167805 */ /* 0x000fe2000001ff00 */
[----:B------:R-:W-:Y:S01]  /*0080*/  ULDC.64 UR6, c[0x0][0x208] ;  /* 0x0000820000067ab9 */ /* 0x000fe20000000a00 */
[----:B------:R-:W4:Y:S01]  /*0090*/  S2R R6, SR_CTAID.X ;  /* 0x0000000000067919 */ /* 0x000f220000002500 */
[----:B------:R-:W5:Y:S08]  /*00a0*/  LDC.64 R36, c[0x0][0x220] ;  /* 0x00008800ff247b82 */ /* 0x000f700000000a00 */
[----:B------:R-:W2:Y:S08]  /*00b0*/  LDC.64 R8, c[0x0][0x210] ;  /* 0x00008400ff087b82 */ /* 0x000eb00000000a00 */
[----:B------:R-:W5:Y:S01]  /*00c0*/  LDC.64 R40, c[0x0][0x228] ;  /* 0x00008a00ff287b82 */ /* 0x000f620000000a00 */
[----:B-1----:R-:W-:-:S02]  /*00d0*/  SHF.L.U32 R26, R0, 0x8, RZ ;  /* 0x00000008001a7819 */ /* 0x002fc400000006ff */
[----:B---3--:R-:W-:Y:S02]  /*00e0*/  PRMT R5, R2, 0x6540, R0 ;  /* 0x0000654002057816 */ /* 0x008fe40000000000 */
[----:B------:R-:W-:Y:S02]  /*00f0*/  SHF.R.U32.HI R7, RZ, 0x2, R2 ;  /* 0x00000002ff077819 */ /* 0x000fe40000011602 */
[C---:B------:R-:W-:Y:S01]  /*0100*/  ISETP.GE.AND P1, PT, R5.reuse, 0x300, PT ;  /* 0x000003000500780c */ /* 0x040fe20003f26270 */
[----:B------:R-:W-:Y:S01]  /*0110*/  IMAD.HI R3, R5, 0x2aaaaaab, RZ ;  /* 0x2aaaaaab05037827 */ /* 0x000fe200078e02ff */
[----:B------:R-:W-:-:S04]  /*0120*/  SGXT.U32 R7, R7, 0x6 ;  /* 0x000000060707781a */ /* 0x000fc80000000000 */
[----:B------:R-:W-:Y:S02]  /*0130*/  SHF.R.U32.HI R4, RZ, 0x1f, R3 ;  /* 0x0000001fff047819 */ /* 0x000fe40000011603 */
[----:B------:R-:W-:Y:S02]  /*0140*/  PRMT R10, R7, 0x6540, R0 ;  /* 0x00006540070a7816 */ /* 0x000fe40000000000 */
[----:B------:R-:W-:Y:S02]  /*0150*/  LEA.HI R4, R3, R4, RZ, 0x1b ;  /* 0x0000000403047211 */ /* 0x000fe400078fd8ff */
[----:B----4-:R-:W-:Y:S01]  /*0160*/  SHF.L.U32 R3, R6, 0x4, RZ ;  /* 0x0000000406037819 */ /* 0x010fe200000006ff */
[----:B------:R-:W-:Y:S01]  /*0170*/  IMAD.HI R11, R10, 0x2aaaaaab, RZ ;  /* 0x2aaaaaab0a0b7827 */ /* 0x000fe200078e02ff */
[----:B------:R-:W-:Y:S02]  /*0180*/  SHF.L.U32 R6, R2, 0x2, RZ ;  /* 0x0000000202067819 */ /* 0x000fe400000006ff */
[----:B------:R-:W-:Y:S01]  /*0190*/  LOP3.LUT R24, R26, 0x40, R7, 0xfe, !PT ;  /* 0x000000401a187812 */ /* 0x000fe200078efe07 */
[----:B------:R-:W-:Y:S01]  /*01a0*/  IMAD R5, R4, -0xc0, R5 ;  /* 0xffffff4004057824 */ /* 0x000fe200078e0205 */
[----:B------:R-:W-:Y:S01]  /*01b0*/  LOP3.LUT R25, R3, 0xc, R6, 0xf8, !PT ;  /* 0x0000000c03197812 */ /* 0x000fe200078ef806 */
[----:B------:R-:W-:Y:S01]  /*01c0*/  HFMA2.MMA R4, -RZ, RZ, 0, 0 ;  /* 0x00000000ff047435 */ /* 0x000fe200000001ff */
[----:B------:R-:W-:Y:S01]  /*01d0*/  SHF.R.U32.HI R12, RZ, 0x1f, R11 ;  /* 0x0000001fff0c7819 */ /* 0x000fe2000001160b */
[----:B------:R-:W-:Y:S01]  /*01e0*/  IMAD.HI R30, R24, 0x2aaaaaab, RZ ;  /* 0x2aaaaaab181e7827 */ /* 0x000fe200078e02ff */
[----:B------:R-:W-:-:S02]  /*01f0*/  ISETP.GE.AND P0, PT, R25, 0x40, PT ;  /* 0x000000401900780c */ /* 0x000fc40003f06270 */
[----:B------:R-:W-:Y:S01]  /*0200*/  LEA.HI R14, R11, R12, RZ, 0x1b ;  /* 0x0000000c0b0e7211 */ /* 0x000fe200078fd8ff */
[----:B0-2---:R-:W-:Y:S01]  /*0210*/  IMAD.WIDE R28, R5, 0x4, R8 ;  /* 0x00000004051c7825 */ /* 0x005fe200078e0208 */
[C---:B------:R-:W-:Y:S01]  /*0220*/  ISETP.LT.AND P3, PT, R10.reuse, 0x300, !P0 ;  /* 0x000003000a00780c */ /* 0x040fe20004761270 */
[----:B------:R-:W0:Y:S01]  /*0230*/  LDC.64 R12, c[0x0][0x230] ;  /* 0x00008c00ff0c7b82 */ /* 0x000e220000000a00 */
[-C--:B------:R-:W-:Y:S02]  /*0240*/  LEA R15, R10, R25.reuse, 0x6 ;  /* 0x000000190a0f7211 */ /* 0x080fe400078e30ff */
[----:B------:R-:W-:Y:S02]  /*0250*/  LEA R27, R14, R25, 0x6 ;  /* 0x000000190e1b7211 */ /* 0x000fe400078e30ff */
[----:B------:R-:W-:Y:S01]  /*0260*/  ISETP.LT.AND P2, PT, R24, 0x300, !P0 ;  /* 0x000003001800780c */ /* 0x000fe20004741270 */
[----:B------:R-:W-:Y:S01]  /*0270*/  IMAD.WIDE R14, R15, 0x4, R38 ;  /* 0x000000040f0e7825 */ /* 0x000fe200078e0226 */
[----:B------:R-:W-:-:S02]  /*0280*/  SHF.R.U32.HI R31, RZ, 0x1f, R30 ;  /* 0x0000001fff1f7819 */ /* 0x000fc4000001161e */
[----:B------:R-:W-:Y:S01]  /*0290*/  LEA R33, R24, R25, 0x6 ;  /* 0x0000001918217211 */ /* 0x000fe200078e30ff */
[----:B-----5:R-:W-:Y:S01]  /*02a0*/  IMAD.WIDE R10, R27, 0x4, R36 ;  /* 0x000000041b0a7825 */ /* 0x020fe200078e0224 */
[----:B------:R-:W-:Y:S01]  /*02b0*/  CS2R R8, SRZ ;  /* 0x0000000000087805 */ /* 0x000fe2000001ff00 */
[----:B------:R1:W2:Y:S04]  /*02c0*/  @P3 LDG.E.EL.128 R16, desc[UR6][R14.64] ;  /* 0x000000060e103981 */ /* 0x0002a8000c2e1d00 */
[----:B------:R3:W2:Y:S01]  /*02d0*/  @P3 LDG.E.EL.128 R20, desc[UR6][R10.64] ;  /* 0x000000060a143981 */ /* 0x0006a2000c2e1d00 */
[----:B------:R-:W-:-:S03]  /*02e0*/  LEA.HI R24, R30, R31, RZ, 0x1b ;  /* 0x0000001f1e187211 */ /* 0x000fc600078fd8ff */
[----:B------:R4:W5:Y:S01]  /*02f0*/  @!P1 LDG.E.EL R4, desc[UR6][R28.64] ;  /* 0x000000061c049981 */ /* 0x000962000c2e1900 */
[----:B-1----:R-:W-:-:S04]  /*0300*/  IMAD.WIDE R14, R33, 0x4, R38 ;  /* 0x00000004210e7825 */ /* 0x002fc800078e0226 */
[----:B0-----:R-:W-:Y:S01]  /*0310*/  IMAD.WIDE R12, R5, 0x4, R12 ;  /* 0x00000004050c7825 */ /* 0x001fe200078e020c */
[----:B------:R-:W-:Y:S02]  /*0320*/  MOV R5, RZ ;  /* 0x000000ff00057202 */ /* 0x000fe40000000f00 */
[----:B---3--:R-:W-:Y:S02]  /*0330*/  CS2R R10, SRZ ;  /* 0x00000000000a7805 */ /* 0x008fe4000001ff00 */
[----:B------:R-:W-:Y:S02]  /*0340*/  LEA R24, R24, R25, 0x6 ;  /* 0x0000001918187211 */ /* 0x000fe400078e30ff */
[----:B------:R0:W3:Y:S03]  /*0350*/  @!P1 LDG.E.EL R5, desc[UR6][R12.64] ;  /* 0x000000060c059981 */ /* 0x0000e6000c2e1900 */
[----:B----4-:R-:W-:Y:S01]  /*0360*/  IMAD.WIDE R28, R24, 0x4, R36 ;  /* 0x00000004181c7825 */ /* 0x010fe200078e0224 */
[----:B------:R1:W4:Y:S01]  /*0370*/  @P2 LDG.E.EL.128 R8, desc[UR6][R14.64] ;  /* 0x000000060e082981 */ /* 0x000322000c2e1d00 */
[----:B0-----:R-:W-:-:S02]  /*0380*/  CS2R R12, SRZ ;  /* 0x00000000000c7805 */ /* 0x001fc4000001ff00 */
[----:B-1----:R-:W-:-:S06]  /*0390*/  CS2R R14, SRZ ;  /* 0x00000000000e7805 */ /* 0x002fcc000001ff00 */
[----:B------:R0:W4:Y:S01]  /*03a0*/  @P2 LDG.E.EL.128 R12, desc[UR6][R28.64] ;  /* 0x000000061c0c2981 */ /* 0x000122000c2e1d00 */
[----:B------:R-:W-:Y:S02]  /*03b0*/  LOP3.LUT R30, R26, 0x80, R7, 0xfe, !PT ;  /* 0x000000801a1e7812 */ /* 0x000fe400078efe07 */
[----:B------:R-:W-:Y:S02]  /*03c0*/  LOP3.LUT R26, R26, 0xc0, R7, 0xfe, !PT ;  /* 0x000000c01a1a7812 */ /* 0x000fe400078efe07 */
[----:B------:R-:W-:Y:S02]  /*03d0*/  ISETP.LT.AND P1, PT, R30, 0x300, !P0 ;  /* 0x000003001e00780c */ /* 0x000fe40004721270 */
[C---:B------:R-:W-:Y:S02]  /*03e0*/  ISETP.LT.AND P0, PT, R26.reuse, 0x300, !P0 ;  /* 0x000003001a00780c */ /* 0x040fe40004701270 */
[----:B0-----:R-:W-:Y:S01]  /*03f0*/  LEA R29, R26, R25, 0x6 ;  /* 0x000000191a1d7211 */ /* 0x001fe200078e30ff */
[----:B--2---:R-:W-:Y:S01]  /*0400*/  FADD R28, -R20, R16 ;  /* 0x00000010141c7221 */ /* 0x004fe20000000100 */
[----:B------:R-:W-:-:S04]  /*0410*/  IMAD.HI R16, R30, 0x2aaaaaab, RZ ;  /* 0x2aaaaaab1e107827 */ /* 0x000fc800078e02ff */
[----:B------:R-:W-:Y:S01]  /*0420*/  FADD R32, -R21, R17 ;  /* 0x0000001115207221 */ /* 0x000fe20000000100 */
[----:B------:R-:W-:Y:S01]  /*0430*/  FADD R35, -R22, R18 ;  /* 0x0000001216237221 */ /* 0x000fe20000000100 */
[----:B------:R-:W-:Y:S01]  /*0440*/  IMAD.HI R20, R26, 0x2aaaaaab, RZ ;  /* 0x2aaaaaab1a147827 */ /* 0x000fe200078e02ff */
[----:B------:R-:W-:-:S04]  /*0450*/  SHF.R.U32.HI R31, RZ, 0x1f, R16 ;  /* 0x0000001fff1f7819 */ /* 0x000fc80000011610 */
[----:B------:R-:W-:Y:S02]  /*0460*/  LEA.HI R16, R16, R31, RZ, 0x1b ;  /* 0x0000001f10107211 */ /* 0x000fe400078fd8ff */
[----:B------:R-:W-:Y:S02]  /*0470*/  SHF.R.U32.HI R31, RZ, 0x1f, R20 ;  /* 0x0000001fff1f7819 */ /* 0x000fe40000011614 */
[----:B------:R-:W-:Y:S02]  /*0480*/  LEA R26, R16, R25, 0x6 ;  /* 0x00000019101a7211 */ /* 0x000fe400078e30ff */
[----:B------:R-:W-:Y:S02]  /*0490*/  LEA.HI R20, R20, R31, RZ, 0x1b ;  /* 0x0000001f14147211 */ /* 0x000fe400078fd8ff */
[-C--:B------:R-:W-:Y:S02]  /*04a0*/  LEA R31, R30, R25.reuse, 0x6 ;  /* 0x000000191e1f7211 */ /* 0x080fe400078e30ff */
[----:B------:R-:W-:-:S02]  /*04b0*/  LEA R25, R20, R25, 0x6 ;  /* 0x0000001914197211 */ /* 0x000fc400078e30ff */
[----:B------:R-:W-:Y:S01]  /*04c0*/  CS2R R20, SRZ ;  /* 0x0000000000147805 */ /* 0x000fe2000001ff00 */
[----:B------:R-:W-:-:S04]  /*04d0*/  IMAD.WIDE R16, R31, 0x4, R38 ;  /* 0x000000041f107825 */ /* 0x000fc800078e0226 */
[----:B------:R-:W-:Y:S01]  /*04e0*/  FADD R31, -R23, R19 ;  /* 0x00000013171f7221 */ /* 0x000fe20000000100 */
[----:B------:R-:W-:Y:S02]  /*04f0*/  CS2R R22, SRZ ;  /* 0x0000000000167805 */ /* 0x000fe4000001ff00 */
[----:B------:R-:W-:Y:S01]  /*0500*/  CS2R R18, SRZ ;  /* 0x0000000000127805 */ /* 0x000fe2000001ff00 */
[----:B------:R-:W-:-:S03]  /*0510*/  IMAD.WIDE R38, R29, 0x4, R38 ;  /* 0x000000041d267825 */ /* 0x000fc600078e0226 */
[----:B------:R0:W2:Y:S01]  /*0520*/  @P1 LDG.E.EL.128 R20, desc[UR6][R16.64] ;  /* 0x0000000610141981 */ /* 0x0000a2000c2e1d00 */
[----:B----4-:R-:W-:Y:S01]  /*0530*/  FADD R34, -R12, R8 ;  /* 0x000000080c227221 */ /* 0x010fe20000000100 */
[----:B------:R-:W-:Y:S01]  /*0540*/  FADD R30, -R13, R9 ;  /* 0x000000090d1e7221 */ /* 0x000fe20000000100 */
[----:B------:R-:W-:-:S04]  /*0550*/  IMAD.WIDE R8, R26, 0x4, R36 ;  /* 0x000000041a087825 */ /* 0x000fc800078e0224 */
[----:B------:R-:W-:Y:S01]  /*0560*/  FADD R33, -R14, R10 ;  /* 0x0000000a0e217221 */ /* 0x000fe20000000100 */
[----:B0-----:R-:W-:Y:S01]  /*0570*/  CS2R R16, SRZ ;  /* 0x0000000000107805 */ /* 0x001fe2000001ff00 */
[----:B------:R-:W-:Y:S01]  /*0580*/  FADD R29, -R15, R11 ;  /* 0x0000000b0f1d7221 */ /* 0x000fe20000000100 */
[----:B------:R-:W-:Y:S02]  /*0590*/  CS2R R10, SRZ ;  /* 0x00000000000a7805 */ /* 0x000fe4000001ff00 */
[----:B------:R-:W-:Y:S02]  /*05a0*/  CS2R R12, SRZ ;  /* 0x00000000000c7805 */ /* 0x000fe4000001ff00 */
[----:B------:R-:W-:Y:S01]  /*05b0*/  CS2R R14, SRZ ;  /* 0x00000000000e7805 */ /* 0x000fe2000001ff00 */
[----:B------:R0:W2:Y:S01]  /*05c0*/  @P1 LDG.E.EL.128 R16, desc[UR6][R8.64] ;  /* 0x0000000608101981 */ /* 0x0000a2000c2e1d00 */
[----:B------:R-:W-:-:S05]  /*05d0*/  IMAD.WIDE R36, R25, 0x4, R36 ;  /* 0x0000000419247825 */ /* 0x000fca00078e0224 */
[----:B------:R-:W4:Y:S01]  /*05e0*/  @P0 LDG.E.EL.128 R12, desc[UR6][R36.64] ;  /* 0x00000006240c0981 */ /* 0x000f22000c2e1d00 */
[----:B0-----:R-:W-:-:S06]  /*05f0*/  CS2R R8, SRZ ;  /* 0x0000000000087805 */ /* 0x001fcc000001ff00 */
[----:B------:R-:W4:Y:S02]  /*0600*/  @P0 LDG.E.EL.128 R8, desc[UR6][R38.64] ;  /* 0x0000000626080981 */ /* 0x000f24000c2e1d00 */
[----:B----4-:R-:W-:Y:S01]  /*0610*/  FADD R36, -R12, R8 ;  /* 0x000000080c247221 */ /* 0x010fe20000000100 */
[----:B------:R-:W-:Y:S01]  /*0620*/  FADD R37, -R13, R9 ;  /* 0x000000090d257221 */ /* 0x000fe20000000100 */
[----:B------:R-:W-:Y:S01]  /*0630*/  FADD R38, -R14, R10 ;  /* 0x0000000a0e267221 */ /* 0x000fe20000000100 */
[----:B------:R-:W-:Y:S01]  /*0640*/  FADD R39, -R15, R11 ;  /* 0x0000000b0f277221 */ /* 0x000fe20000000100 */
[----:B------:R-:W-:Y:S02]  /*0650*/  CS2R R8, SRZ ;  /* 0x0000000000087805 */ /* 0x000fe4000001ff00 */
[----:B------:R-:W-:Y:S01]  /*0660*/  CS2R R10, SRZ ;  /* 0x00000000000a7805 */ /* 0x000fe2000001ff00 */
[----:B------:R-:W-:-:S05]  /*0670*/  IMAD.WIDE R12, R27, 0x4, R40 ;  /* 0x000000041b0c7825 */ /* 0x000fca00078e0228 */
[----:B------:R-:W4:Y:S01]  /*0680*/  @P3 LDG.E.EL.128 R8, desc[UR6][R12.64] ;  /* 0x000000060c083981 */ /* 0x000f22000c2e1d00 */
[----:B--2---:R-:W-:Y:S01]  /*0690*/  FADD R20, -R16, R20 ;  /* 0x0000001410147221 */ /* 0x004fe20000000100 */
[----:B------:R-:W-:Y:S01]  /*06a0*/  FADD R21, -R17, R21 ;  /* 0x0000001511157221 */ /* 0x000fe20000000100 */
[----:B------:R-:W-:Y:S01]  /*06b0*/  FADD R22, -R18, R22 ;  /* 0x0000001612167221 */ /* 0x000fe20000000100 */
[----:B------:R-:W-:Y:S01]  /*06c0*/  FADD R23, -R19, R23 ;  /* 0x0000001713177221 */ /* 0x000fe20000000100 */
[----:B------:R-:W-:Y:S02]  /*06d0*/  CS2R R16, SRZ ;  /* 0x0000000000107805 */ /* 0x000fe4000001ff00 */
[----:B------:R-:W-:Y:S02]  /*06e0*/  CS2R R18, SRZ ;  /* 0x0000000000127805 */ /* 0x000fe4000001ff00 */
[C---:B----4-:R-:W-:Y:S02]  /*06f0*/  FSETP.GT.AND P3, PT, |R9|.reuse, 8.50705917302346158658e+37, PT ;  /* 0x7e8000000900780b */ /* 0x050fe40003f64200 */
[----:B------:R-:W-:-:S02]  /*0700*/  FSETP.GEU.AND P5, PT, |R9|, 1.175494350822287508e-38, PT ;  /* 0x008000000900780b */ /* 0x000fc40003fae200 */
[----:B------:R-:W-:-:S09]  /*0710*/  FSETP.GT.AND P6, PT, |R8|, 8.50705917302346158658e+37, PT ;  /* 0x7e8000000800780b */ /* 0x000fd20003fc4200 */
[----:B------:R-:W-:-:S04]  /*0720*/  @P3 FMUL R9, R9, 0.25 ;  /* 0x3e80000009093820 */ /* 0x000fc80000400000 */
[----:B------:R-:W-:Y:S01]  /*0730*/  @!P5 FMUL R9, R9, 16777216 ;  /* 0x4b8000000909d820 */ /* 0x000fe20000400000 */
[----:B------:R-:W-:-:S05]  /*0740*/  FSETP.GEU.AND P4, PT, |R8|, 1.175494350822287508e-38, PT ;  /* 0x008000000800780b */ /* 0x000fca0003f8e200 */
[----:B------:R-:W0:Y:S01]  /*0750*/  MUFU.RCP R9, R9 ;  /* 0x0000000900097308 */ /* 0x000e220000001000 */
[----:B------:R-:W-:Y:S01]  /*0760*/  @P6 FMUL R8, R8, 0.25 ;  /* 0x3e80000008086820 */ /* 0x000fe20000400000 */
[----:B------:R-:W-:-:S04]  /*0770*/  @P3 FMUL R32, R32, 0.25 ;  /* 0x3e80000020203820 */ /* 0x000fc80000400000 */
[----:B------:R-:W-:Y:S02]  /*0780*/  @!P5 FMUL R32, R32, 16777216 ;  /* 0x4b8000002020d820 */ /* 0x000fe40000400000 */
[----:B------:R-:W-:-:S04]  /*0790*/  @!P4 FMUL R8, R8, 16777216 ;  /* 0x4b8000000808c820 */ /* 0x000fc80000400000 */
[----:B------:R1:W2:Y:S01]  /*07a0*/  MUFU.RCP R13, R8 ;  /* 0x00000008000d7308 */ /* 0x0002a20000001000 */
[----:B0-----:R-:W-:Y:S01]  /*07b0*/  FMUL R32, R9, R32 ;  /* 0x0000002009207220 */ /* 0x001fe20000400000 */
[----:B-1----:R-:W-:-:S05]  /*07c0*/  IMAD.WIDE R8, R24, 0x4, R40 ;  /* 0x0000000418087825 */ /* 0x002fca00078e0228 */
[----:B------:R0:W4:Y:S01]  /*07d0*/  @P2 LDG.E.EL.128 R16, desc[UR6][R8.64] ;  /* 0x0000000608102981 */ /* 0x000122000c2e1d00 */
[----:B------:R-:W-:Y:S01]  /*07e0*/  @P6 FMUL R28, R28, 0.25 ;  /* 0x3e8000001c1c6820 */ /* 0x000fe20000400000 */
[C---:B------:R-:W-:Y:S02]  /*07f0*/  FSETP.GT.AND P6, PT, |R10|.reuse, 8.50705917302346158658e+37, PT ;  /* 0x7e8000000a00780b */ /* 0x040fe40003fc4200 */
[----:B------:R-:W-:-:S11]  /*0800*/  FSETP.GEU.AND P3, PT, |R10|, 1.175494350822287508e-38, PT ;  /* 0x008000000a00780b */ /* 0x000fd60003f6e200 */
[----:B------:R-:W-:Y:S01]  /*0810*/  @P6 FMUL R10, R10, 0.25 ;  /* 0x3e8000000a0a6820 */ /* 0x000fe20000400000 */
[----:B------:R-:W-:-:S03]  /*0820*/  @P6 FMUL R35, R35, 0.25 ;  /* 0x3e80000023236820 */ /* 0x000fc60000400000 */
[----:B------:R-:W-:Y:S01]  /*0830*/  @!P3 FMUL R10, R10, 16777216 ;  /* 0x4b8000000a0ab820 */ /* 0x000fe20000400000 */
[----:B------:R-:W-:Y:S01]  /*0840*/  @!P3 FMUL R35, R35, 16777216 ;  /* 0x4b8000002323b820 */ /* 0x000fe20000400000 */
[----:B------:R-:W-:-:S04]  /*0850*/  @!P4 FMUL R28, R28, 16777216 ;  /* 0x4b8000001c1cc820 */ /* 0x000fc80000400000 */
[----:B--2---:R-:W-:Y:S01]  /*0860*/  FMUL R28, R13, R28 ;  /* 0x0000001c0d1c7220 */ /* 0x004fe20000400000 */
[C---:B------:R-:W-:Y:S02]  /*0870*/  FSETP.GT.AND P2, PT, |R11|.reuse, 8.50705917302346158658e+37, PT ;  /* 0x7e8000000b00780b */ /* 0x040fe40003f44200 */
[----:B------:R-:W-:Y:S02]  /*0880*/  CS2R R14, SRZ ;  /* 0x00000000000e7805 */ /* 0x000fe4000001ff00 */
[C---:B------:R-:W-:Y:S01]  /*0890*/  FSETP.GEU.AND P4, PT, |R11|.reuse, 1.175494350822287508e-38, PT ;  /* 0x008000000b00780b */ /* 0x040fe20003f8e200 */
[----:B------:R-:W-:Y:S01]  /*08a0*/  IMAD.WIDE R26, R26, 0x4, R40 ;  /* 0x000000041a1a7825 */ /* 0x000fe200078e0228 */
[----:B------:R-:W1:Y:S07]  /*08b0*/  MUFU.RCP R10, R10 ;  /* 0x0000000a000a7308 */ /* 0x000e6e0000001000 */
[----:B------:R-:W-:-:S04]  /*08c0*/  @P2 FMUL R11, R11, 0.25 ;  /* 0x3e8000000b0b2820 */ /* 0x000fc80000400000 */
[----:B------:R-:W-:Y:S01]  /*08d0*/  @!P4 FMUL R11, R11, 16777216 ;  /* 0x4b8000000b0bc820 */ /* 0x000fe20000400000 */
[----:B-1----:R-:W-:-:S03]  /*08e0*/  FMUL R35, R10, R35 ;  /* 0x000000230a237220 */ /* 0x002fc60000400000 */
[----:B------:R-:W1:Y:S01]  /*08f0*/  MUFU.RCP R10, R11 ;  /* 0x0000000b000a7308 */ /* 0x000e620000001000 */
[----:B------:R-:W-:-:S04]  /*0900*/  @P2 FMUL R31, R31, 0.25 ;  /* 0x3e8000001f1f2820 */ /* 0x000fc80000400000 */
[----:B------:R-:W-:Y:S01]  /*0910*/  @!P4 FMUL R31, R31, 16777216 ;  /* 0x4b8000001f1fc820 */ /* 0x000fe20000400000 */
[----:B0-----:R-:W-:Y:S01]  /*0920*/  CS2R R8, SRZ ;  /* 0x0000000000087805 */ /* 0x001fe2000001ff00 */
[----:B------:R-:W-:-:S04]  /*0930*/  IMAD.WIDE R40, R25, 0x4, R40 ;  /* 0x0000000419287825 */ /* 0x000fc800078e0228 */
[----:B-1----:R-:W-:Y:S01]  /*0940*/  FMUL R31, R10, R31 ;  /* 0x0000001f0a1f7220 */ /* 0x002fe20000400000 */
[----:B------:R-:W-:-:S06]  /*0950*/  CS2R R10, SRZ ;  /* 0x00000000000a7805 */ /* 0x000fcc000001ff00 */
[----:B------:R-:W2:Y:S01]  /*0960*/  @P0 LDG.E.EL.128 R8, desc[UR6][R40.64] ;  /* 0x0000000628080981 */ /* 0x000ea2000c2e1d00 */
[C---:B----4-:R-:W-:Y:S02]  /*0970*/  FSETP.GT.AND P3, PT, |R16|.reuse, 8.50705917302346158658e+37, PT ;  /* 0x7e8000001000780b */ /* 0x050fe40003f64200 */
[----:B------:R-:W-:-:S11]  /*0980*/  FSETP.GEU.AND P5, PT, |R16|, 1.175494350822287508e-38, PT ;  /* 0x008000001000780b */ /* 0x000fd60003fae200 */
[----:B------:R-:W-:-:S04]  /*0990*/  @P3 FMUL R16, R16, 0.25 ;  /* 0x3e80000010103820 */ /* 0x000fc80000400000 */
[----:B------:R-:W-:-:S04]  /*09a0*/  @!P5 FMUL R16, R16, 16777216 ;  /* 0x4b8000001010d820 */ /* 0x000fc80000400000 */
[----:B------:R-:W0:Y:S01]  /*09b0*/  MUFU.RCP R13, R16 ;  /* 0x00000010000d7308 */ /* 0x000e220000001000 */
[----:B------:R-:W-:-:S04]  /*09c0*/  @P3 FMUL R34, R34, 0.25 ;  /* 0x3e80000022223820 */ /* 0x000fc80000400000 */
[----:B------:R-:W-:-:S04]  /*09d0*/  @!P5 FMUL R34, R34, 16777216 ;  /* 0x4b8000002222d820 */ /* 0x000fc80000400000 */
[----:B0-----:R-:W-:Y:S01]  /*09e0*/  FMUL R34, R13, R34 ;  /* 0x000000220d227220 */ /* 0x001fe20000400000 */
[----:B------:R-:W-:-:S06]  /*09f0*/  CS2R R12, SRZ ;  /* 0x00000000000c7805 */ /* 0x000fcc000001ff00 */
[----:B------:R0:W4:Y:S01]  /*0a00*/  @P1 LDG.E.EL.128 R12, desc[UR6][R26.64] ;  /* 0x000000061a0c1981 */ /* 0x000122000c2e1d00 */
[C---:B------:R-:W-:Y:S02]  /*0a10*/  FSETP.GT.AND P1, PT, |R17|.reuse, 8.50705917302346158658e+37, PT ;  /* 0x7e8000001100780b */ /* 0x040fe40003f24200 */
[----:B------:R-:W-:Y:S02]  /*0a20*/  FSETP.GEU.AND P3, PT, |R17|, 1.175494350822287508e-38, PT ;  /* 0x008000001100780b */ /* 0x000fe40003f6e200 */
[C---:B------:R-:W-:Y:S01]  /*0a30*/  FSETP.GT.AND P2, PT, |R18|.reuse, 8.50705917302346158658e+37, PT ;  /* 0x7e8000001200780b */ /* 0x040fe20003f44200 */
[----:B------:R-:W1:Y:S01]  /*0a40*/  S2UR UR5, SR_CgaCtaId ;  /* 0x00000000000579c3 */ /* 0x000e620000008800 */
[----:B------:R-:W-:-:S07]  /*0a50*/  FSETP.GEU.AND P4, PT, |R18|, 1.175494350822287508e-38, PT ;  /* 0x008000001200780b */ /* 0x000fce0003f8e200 */
[----:B------:R-:W-:-:S04]  /*0a60*/  @P1 FMUL R17, R17, 0.25 ;  /* 0x3e80000011111820 */ /* 0x000fc80000400000 */
[----:B------:R-:W-:Y:S01]  /*0a70*/  @!P3 FMUL R17, R17, 16777216 ;  /* 0x4b8000001111b820 */ /* 0x000fe20000400000 */
[----:B------:R-:W-:-:S05]  /*0a80*/  @P2 FMUL R18, R18, 0.25 ;  /* 0x3e80000012122820 */ /* 0x000fca0000400000 */
[----:B------:R-:W0:Y:S01]  /*0a90*/  MUFU.RCP R17, R17 ;  /* 0x0000001100117308 */ /* 0x000e220000001000 */
[----:B------:R-:W-:Y:S01]  /*0aa0*/  @P2 FMUL R33, R33, 0.25 ;  /* 0x3e80000021212820 */ /* 0x000fe20000400000 */
[----:B------:R-:W-:Y:S01]  /*0ab0*/  @P1 FMUL R30, R30, 0.25 ;  /* 0x3e8000001e1e1820 */ /* 0x000fe20000400000 */
[----:B------:R-:W-:Y:S02]  /*0ac0*/  @!P4 FMUL R18, R18, 16777216 ;  /* 0x4b8000001212c820 */ /* 0x000fe40000400000 */
[----:B------:R-:W-:Y:S01]  /*0ad0*/  @!P4 FMUL R33, R33, 16777216 ;  /* 0x4b8000002121c820 */ /* 0x000fe20000400000 */
[C---:B------:R-:W-:Y:S01]  /*0ae0*/  FSETP.GT.AND P4, PT, |R19|.reuse, 8.50705917302346158658e+37, PT ;  /* 0x7e8000001300780b */ /* 0x040fe20003f84200 */
[----:B------:R-:W-:Y:S01]  /*0af0*/  @!P3 FMUL R30, R30, 16777216 ;  /* 0x4b8000001e1eb820 */ /* 0x000fe20000400000 */
[----:B------:R-:W-:Y:S01]  /*0b00*/  FSETP.GEU.AND P5, PT, |R19|, 1.175494350822287508e-38, PT ;  /* 0x008000001300780b */ /* 0x000fe20003fae200 */
[----:B------:R-:W2:Y:S01]  /*0b10*/  MUFU.RCP R18, R18 ;  /* 0x0000001200127308 */ /* 0x000ea20000001000 */
[----:B------:R-:W-:Y:S01]  /*0b20*/  UMOV UR4, 0x400 ;  /* 0x0000040000047882 */ /* 0x000fe20000000000 */
[----:B0-----:R-:W-:-:S02]  /*0b30*/  FMUL R30, R17, R30 ;  /* 0x0000001e111e7220 */ /* 0x001fc40000400000 */
[----:B------:R-:W0:Y:S01]  /*0b40*/  S2R R17, SR_TID.X ;  /* 0x0000000000117919 */ /* 0x000e220000002100 */
[----:B-1----:R-:W-:Y:S01]  /*0b50*/  UPRMT UR4, UR5, 0x654, UR4 ;  /* 0x0000065405047896 */ /* 0x002fe20008000004 */
[----:B------:R-:W-:-:S04]  /*0b60*/  LOP3.LUT R16, R2, 0xff, RZ, 0xc0, !PT ;  /* 0x000000ff02107812 */ /* 0x000fc800078ec0ff */
[----:B------:R-:W-:Y:S01]  /*0b70*/  @P4 FMUL R19, R19, 0.25 ;  /* 0x3e80000013134820 */ /* 0x000fe20000400000 */
[----:B------:R-:W-:Y:S01]  /*0b80*/  @P4 FMUL R29, R29, 0.25 ;  /* 0x3e8000001d1d4820 */ /* 0x000fe20000400000 */
[----:B------:R-:W-:Y:S02]  /*0b90*/  LEA R25, R16, UR4, 0x3 ;  /* 0x0000000410197c11 */ /* 0x000fe4000f8e18ff */
[----:B------:R-:W-:Y:S01]  /*0ba0*/  @!P5 FMUL R19, R19, 16777216 ;  /* 0x4b8000001313d820 */ /* 0x000fe20000400000 */
[----:B------:R-:W-:Y:S01]  /*0bb0*/  @!P5 FMUL R29, R29, 16777216 ;  /* 0x4b8000001d1dd820 */ /* 0x000fe20000400000 */
[----:B--2---:R-:W-:Y:S01]  /*0bc0*/  FMUL R33, R18, R33 ;  /* 0x0000002112217220 */ /* 0x004fe20000400000 */
[----:B-----5:R1:W-:Y:S01]  /*0bd0*/  STS [R25], R4 ;  /* 0x0000000419007388 */ /* 0x0203e20000000800 */
[----:B------:R-:W2:Y:S02]  /*0be0*/  MUFU.RCP R18, R19 ;  /* 0x0000001300127308 */ /* 0x000ea40000001000 */
[----:B--2---:R-:W-:Y:S01]  /*0bf0*/  FMUL R29, R18, R29 ;  /* 0x0000001d121d7220 */ /* 0x004fe20000400000 */
[----:B------:R-:W-:-:S02]  /*0c00*/  FSETP.GT.AND P6, PT, |R10|, 8.50705917302346158658e+37, PT ;  /* 0x7e8000000a00780b */ /* 0x000fc40003fc4200 */
[----:B0-----:R-:W-:-:S11]  /*0c10*/  SHF.R.U32.HI R26, RZ, 0x2, R17 ;  /* 0x00000002ff1a7819 */ /* 0x001fd60000011611 */
[----:B------:R-:W-:Y:S01]  /*0c20*/  @P6 FMUL R38, R38, 0.25 ;  /* 0x3e80000026266820 */ /* 0x000fe20000400000 */
[----:B------:R-:W-:Y:S01]  /*0c30*/  BAR.SYNC.DEFER_BLOCKING 0x0 ;  /* 0x0000000000007b1d */ /* 0x000fe20000010000 */
[C---:B----4-:R-:W-:Y:S02]  /*0c40*/  FSETP.GT.AND P1, PT, |R13|.reuse, 8.50705917302346158658e+37, PT ;  /* 0x7e8000000d00780b */ /* 0x050fe40003f24200 */
[----:B------:R-:W-:Y:S02]  /*0c50*/  FSETP.GT.AND P0, PT, |R12|, 8.50705917302346158658e+37, PT ;  /* 0x7e8000000c00780b */ /* 0x000fe40003f04200 */
[----:B------:R-:W-:Y:S02]  /*0c60*/  FSETP.GEU.AND P3, PT, |R13|, 1.175494350822287508e-38, PT ;  /* 0x008000000d00780b */ /* 0x000fe40003f6e200 */
[----:B------:R-:W-:Y:S02]  /*0c70*/  FSETP.GT.AND P4, PT, |R14|, 8.50705917302346158658e+37, PT ;  /* 0x7e8000000e00780b */ /* 0x000fe40003f84200 */
[----:B------:R-:W-:-:S05]  /*0c80*/  FSETP.GEU.AND P2, PT, |R12|, 1.175494350822287508e-38, PT ;  /* 0x008000000c00780b */ /* 0x000fca0003f4e200 */
[----:B------:R-:W-:Y:S01]  /*0c90*/  @P1 FMUL R13, R13, 0.25 ;  /* 0x3e8000000d0d1820 */ /* 0x000fe20000400000 */
[----:B------:R-:W-:Y:S01]  /*0ca0*/  FSETP.GEU.AND P5, PT, |R14|, 1.175494350822287508e-38, PT ;  /* 0x008000000e00780b */ /* 0x000fe20003fae200 */
[----:B------:R-:W-:Y:S01]  /*0cb0*/  @P0 FMUL R12, R12, 0.25 ;  /* 0x3e8000000c0c0820 */ /* 0x000fe20000400000 */
[----:B------:R-:W-:Y:S01]  /*0cc0*/  @P0 FMUL R20, R20, 0.25 ;  /* 0x3e80000014140820 */ /* 0x000fe20000400000 */
[----:B------:R-:W-:Y:S01]  /*0cd0*/  @!P3 FMUL R13, R13, 16777216 ;  /* 0x4b8000000d0db820 */ /* 0x000fe20000400000 */
[----:B------:R-:W-:Y:S01]  /*0ce0*/  FSETP.GT.AND P0, PT, |R15|, 8.50705917302346158658e+37, PT ;  /* 0x7e8000000f00780b */ /* 0x000fe20003f04200 */
[----:B------:R-:W-:Y:S01]  /*0cf0*/  @P1 FMUL R21, R21, 0.25 ;  /* 0x3e80000015151820 */ /* 0x000fe20000400000 */
[----:B------:R-:W-:Y:S01]  /*0d00*/  FSETP.GEU.AND P1, PT, |R15|, 1.175494350822287508e-38, PT ;  /* 0x008000000f00780b */ /* 0x000fe20003f2e200 */
[----:B-1----:R-:W0:Y:S01]  /*0d10*/  MUFU.RCP R4, R13 ;  /* 0x0000000d00047308 */ /* 0x002e220000001000 */
[----:B------:R-:W-:Y:S01]  /*0d20*/  @P4 FMUL R14, R14, 0.25 ;  /* 0x3e8000000e0e4820 */ /* 0x000fe20000400000 */
[----:B------:R-:W-:Y:S01]  /*0d30*/  @P4 FMUL R22, R22, 0.25 ;  /* 0x3e80000016164820 */ /* 0x000fe20000400000 */
[----:B------:R-:W-:-:S03]  /*0d40*/  @!P3 FMUL R21, R21, 16777216 ;  /* 0x4b8000001515b820 */ /* 0x000fc60000400000 */
[----:B------:R-:W-:Y:S01]  /*0d50*/  @!P5 FMUL R14, R14, 16777216 ;  /* 0x4b8000000e0ed820 */ /* 0x000fe20000400000 */
[----:B------:R-:W-:-:S03]  /*0d60*/  @!P5 FMUL R22, R22, 16777216 ;  /* 0x4b8000001616d820 */ /* 0x000fc60000400000 */
[----:B------:R-:W-:Y:S01]  /*0d70*/  @P0 FMUL R15, R15, 0.25 ;  /* 0x3e8000000f0f0820 */ /* 0x000fe20000400000 */
[----:B------:R-:W1:Y:S01]  /*0d80*/  MUFU.RCP R19, R14 ;  /* 0x0000000e00137308 */ /* 0x000e620000001000 */
[----:B------:R-:W-:Y:S02]  /*0d90*/  FSETP.GT.AND P5, PT, |R8|, 8.50705917302346158658e+37, PT ;  /* 0x7e8000000800780b */ /* 0x000fe40003fa4200 */
[----:B------:R-:W-:Y:S01]  /*0da0*/  @!P1 FMUL R15, R15, 16777216 ;  /* 0x4b8000000f0f9820 */ /* 0x000fe20000400000 */
[----:B0-----:R-:W-:Y:S01]  /*0db0*/  FMUL R21, R4, R21 ;  /* 0x0000001504157220 */ /* 0x001fe20000400000 */
[----:B------:R-:W-:Y:S02]  /*0dc0*/  SHF.L.U32 R4, R17, 0xa, RZ ;  /* 0x0000000a11047819 */ /* 0x000fe400000006ff */
[----:B------:R-:W-:Y:S01]  /*0dd0*/  FSETP.GEU.AND P4, PT, |R8|, 1.175494350822287508e-38, PT ;  /* 0x008000000800780b */ /* 0x000fe20003f8e200 */
[----:B------:R-:W0:Y:S01]  /*0de0*/  MUFU.RCP R18, R15 ;  /* 0x0000000f00127308 */ /* 0x000e220000001000 */
[----:B------:R-:W-:Y:S01]  /*0df0*/  LOP3.LUT R4, R4, 0xc00, RZ, 0xc0, !PT ;  /* 0x00000c0004047812 */ /* 0x000fe200078ec0ff */
[----:B------:R-:W-:Y:S01]  /*0e00*/  @!P2 FMUL R12, R12, 16777216 ;  /* 0x4b8000000c0ca820 */ /* 0x000fe20000400000 */
[----:B------:R-:W-:Y:S01]  /*0e10*/  @P0 FMUL R23, R23, 0.25 ;  /* 0x3e80000017170820 */ /* 0x000fe20000400000 */
[----:B------:R-:W-:-:S02]  /*0e20*/  FSETP.GT.AND P3, PT, |R9|, 8.50705917302346158658e+37, PT ;  /* 0x7e8000000900780b */ /* 0x000fc40003f64200 */
[----:B------:R-:W-:Y:S01]  /*0e30*/  LOP3.LUT R13, R4, 0x100, RZ, 0xfc, !PT ;  /* 0x00000100040d7812 */ /* 0x000fe200078efcff */
[----:B------:R-:W-:Y:S01]  /*0e40*/  @P5 FMUL R8, R8, 0.25 ;  /* 0x3e80000008085820 */ /* 0x000fe20000400000 */
[----:B------:R1:W-:Y:S01]  /*0e50*/  MUFU.RCP R25, R12 ;  /* 0x0000000c00197308 */ /* 0x0003e20000001000 */
[----:B------:R-:W-:Y:S01]  /*0e60*/  @!P2 FMUL R20, R20, 16777216 ;  /* 0x4b8000001414a820 */ /* 0x000fe20000400000 */
[----:B------:R-:W-:Y:S01]  /*0e70*/  LEA.HI R13, R13, UR4, RZ, 0x1c ;  /* 0x000000040d0d7c11 */ /* 0x000fe2000f8fe0ff */
[----:B------:R-:W-:Y:S01]  /*0e80*/  @!P1 FMUL R23, R23, 16777216 ;  /* 0x4b80000017179820 */ /* 0x000fe20000400000 */
[----:B------:R-:W-:Y:S01]  /*0e90*/  FSETP.GEU.AND P2, PT, |R9|, 1.175494350822287508e-38, PT ;  /* 0x008000000900780b */ /* 0x000fe20003f4e200 */
[----:B------:R-:W-:Y:S01]  /*0ea0*/  @!P4 FMUL R8, R8, 16777216 ;  /* 0x4b8000000808c820 */ /* 0x000fe20000400000 */
[----:B-1----:R-:W-:Y:S01]  /*0eb0*/  FMUL R12, R19, R22 ;  /* 0x00000016130c7220 */ /* 0x002fe20000400000 */
[----:B------:R-:W-:Y:S01]  /*0ec0*/  LOP3.LUT R22, R4, R7, RZ, 0xfc, !PT ;  /* 0x0000000704167212 */ /* 0x000fe200078efcff */
[----:B0-----:R-:W-:Y:S01]  /*0ed0*/  FMUL R23, R18, R23 ;  /* 0x0000001712177220 */ /* 0x001fe20000400000 */
[----:B------:R-:W-:-:S02]  /*0ee0*/  LEA R18, R7, UR4, 0x3 ;  /* 0x0000000407127c11 */ /* 0x000fc4000f8e18ff */
[----:B------:R-:W-:Y:S02]  /*0ef0*/  LEA R24, R22, R13, 0x2 ;  /* 0x0000000d16187211 */ /* 0x000fe400078e10ff */
[----:B------:R0:W1:Y:S01]  /*0f00*/  MUFU.RCP R13, R8 ;  /* 0x00000008000d7308 */ /* 0x0000620000001000 */
[----:B------:R-:W-:Y:S01]  /*0f10*/  @P3 FMUL R9, R9, 0.25 ;  /* 0x3e80000009093820 */ /* 0x000fe20000400000 */
[----:B------:R-:W-:Y:S01]  /*0f20*/  LOP3.LUT R14, R4, 0x200, RZ, 0xfc, !PT ;  /* 0x00000200040e7812 */ /* 0x000fe200078efcff */
[----:B------:R-:W-:Y:S01]  /*0f30*/  @P5 FMUL R36, R36, 0.25 ;  /* 0x3e80000024245820 */ /* 0x000fe20000400000 */
[----:B------:R-:W-:Y:S01]  /*0f40*/  FSETP.GT.AND P1, PT, |R11|, 8.50705917302346158658e+37, PT ;  /* 0x7e8000000b00780b */ /* 0x000fe20003f24200 */
[----:B------:R-:W-:Y:S01]  /*0f50*/  @!P2 FMUL R9, R9, 16777216 ;  /* 0x4b8000000909a820 */ /* 0x000fe20000400000 */
[----:B0-----:R-:W0:Y:S01]  /*0f60*/  LDS R8, [R18] ;  /* 0x0000000012087984 */ /* 0x001e220000000800 */
[----:B------:R-:W-:Y:S01]  /*0f70*/  @P3 FMUL R37, R37, 0.25 ;  /* 0x3e80000025253820 */ /* 0x000fe20000400000 */
[----:B------:R-:W-:Y:S01]  /*0f80*/  LEA.HI R19, R14, UR4, RZ, 0x1c ;  /* 0x000000040e137c11 */ /* 0x000fe2000f8fe0ff */
[----:B------:R-:W-:Y:S01]  /*0f90*/  @!P4 FMUL R36, R36, 16777216 ;  /* 0x4b8000002424c820 */ /* 0x000fe20000400000 */
[----:B------:R-:W-:Y:S01]  /*0fa0*/  FSETP.GEU.AND P3, PT, |R11|, 1.175494350822287508e-38, PT ;  /* 0x008000000b00780b */ /* 0x000fe20003f6e200 */
[----:B------:R2:W4:Y:S02]  /*0fb0*/  MUFU.RCP R14, R9 ;  /* 0x00000009000e7308 */ /* 0x0005240000001000 */
[----:B-1----:R-:W-:Y:S01]  /*0fc0*/  FMUL R36, R13, R36 ;  /* 0x000000240d247220 */ /* 0x002fe20000400000 */
[----:B------:R-:W-:-:S03]  /*0fd0*/  LOP3.LUT R13, R7, 0x40, RZ, 0xfc, !PT ;  /* 0x00000040070d7812 */ /* 0x000fc600078efcff */
[----:B------:R-:W-:Y:S01]  /*0fe0*/  @P1 FMUL R11, R11, 0.25 ;  /* 0x3e8000000b0b1820 */ /* 0x000fe20000400000 */
[----:B------:R-:W-:Y:S02]  /*0ff0*/  FSETP.GEU.AND P0, PT, |R10|, 1.175494350822287508e-38, PT ;  /* 0x008000000a00780b */ /* 0x000fe40003f0e200 */
[----:B------:R-:W-:Y:S02]  /*1000*/  LEA R13, R13, UR4, 0x3 ;  /* 0x000000040d0d7c11 */ /* 0x000fe4000f8e18ff */
[----:B--2---:R-:W-:Y:S01]  /*1010*/  LOP3.LUT R9, R7, 0x80, RZ, 0xfc, !PT ;  /* 0x0000008007097812 */ /* 0x004fe200078efcff */
[----:B------:R-:W-:Y:S01]  /*1020*/  @!P2 FMUL R37, R37, 16777216 ;  /* 0x4b8000002525a820 */ /* 0x000fe20000400000 */
[----:B------:R-:W-:Y:S01]  /*1030*/  LOP3.LUT R7, R7, 0xc0, RZ, 0xfc, !PT ;  /* 0x000000c007077812 */ /* 0x000fe200078efcff */
[----:B------:R-:W-:Y:S01]  /*1040*/  @!P3 FMUL R11, R11, 16777216 ;  /* 0x4b8000000b0bb820 */ /* 0x000fe20000400000 */
[----:B------:R-:W-:Y:S01]  /*1050*/  LEA R9, R9, UR4, 0x3 ;  /* 0x0000000409097c11 */ /* 0x000fe2000f8e18ff */
[----:B------:R-:W1:Y:S01]  /*1060*/  LDS R13, [R13] ;  /* 0x000000000d0d7984 */ /* 0x000e620000000800 */
[----:B----4-:R-:W-:Y:S01]  /*1070*/  FMUL R37, R14, R37 ;  /* 0x000000250e257220 */ /* 0x010fe20000400000 */
[----:B------:R-:W-:Y:S01]  /*1080*/  LEA R7, R7, UR4, 0x3 ;  /* 0x0000000407077c11 */ /* 0x000fe2000f8e18ff */
[----:B------:R-:W2:Y:S01]  /*1090*/  MUFU.RCP R14, R11 ;  /* 0x0000000b000e7308 */ /* 0x000ea20000001000 */
[----:B------:R-:W-:Y:S01]  /*10a0*/  @P6 FMUL R10, R10, 0.25 ;  /* 0x3e8000000a0a6820 */ /* 0x000fe20000400000 */
[----:B------:R-:W4:Y:S01]  /*10b0*/  LDS R9, [R9] ;  /* 0x0000000009097984 */ /* 0x000f220000000800 */
[----:B------:R-:W-:-:S02]  /*10c0*/  @P1 FMUL R39, R39, 0.25 ;  /* 0x3e80000027271820 */ /* 0x000fc40000400000 */
[----:B------:R-:W-:Y:S01]  /*10d0*/  @!P0 FMUL R10, R10, 16777216 ;  /* 0x4b8000000a0a8820 */ /* 0x000fe20000400000 */
[----:B------:R-:W5:Y:S01]  /*10e0*/  LDS R7, [R7] ;  /* 0x0000000007077984 */ /* 0x000f620000000800 */
[----:B------:R-:W-:Y:S02]  /*10f0*/  @!P3 FMUL R39, R39, 16777216 ;  /* 0x4b8000002727b820 */ /* 0x000fe40000400000 */
[----:B------:R2:W3:Y:S01]  /*1100*/  MUFU.RCP R15, R10 ;  /* 0x0000000a000f7308 */ /* 0x0004e20000001000 */
[----:B------:R-:W-:Y:S01]  /*1110*/  FMUL R20, R25, R20 ;  /* 0x0000001419147220 */ /* 0x000fe20000400000 */
[----:B------:R-:W-:Y:S01]  /*1120*/  LEA.HI R25, R4, UR4, RZ, 0x1c ;  /* 0x0000000404197c11 */ /* 0x000fe2000f8fe0ff */
[----:B------:R-:W-:Y:S01]  /*1130*/  @!P0 FMUL R38, R38, 16777216 ;  /* 0x4b80000026268820 */ /* 0x000fe20000400000 */
[----:B------:R-:W-:Y:S01]  /*1140*/  LOP3.LUT R4, R4, 0x300, RZ, 0xfc, !PT ;  /* 0x0000030004047812 */ /* 0x000fe200078efcff */
[----:B--2---:R-:W-:Y:S01]  /*1150*/  FMUL R10, R14, R39 ;  /* 0x000000270e0a7220 */ /* 0x004fe20000400000 */
[-C--:B0-----:R-:W-:Y:S01]  /*1160*/  FMUL R14, R28, R8.reuse ;  /* 0x000000081c0e7220 */ /* 0x081fe20000400000 */
[----:B------:R-:W-:Y:S01]  /*1170*/  LOP3.LUT R28, R6, 0x3fc, RZ, 0xc0, !PT ;  /* 0x000003fc061c7812 */ /* 0x000fe200078ec0ff */
[-C--:B------:R-:W-:Y:S01]  /*1180*/  FMUL R11, R32, R8.reuse ;  /* 0x00000008200b7220 */ /* 0x080fe20000400000 */
[-C--:B------:R-:W-:Y:S01]  /*1190*/  FMUL R35, R35, R8.reuse ;  /* 0x0000000823237220 */ /* 0x080fe20000400000 */
[----:B------:R-:W-:Y:S01]  /*11a0*/  FMUL R31, R31, R8 ;  /* 0x000000081f1f7220 */ /* 0x000fe20000400000 */
[----:B------:R-:W-:-:S02]  /*11b0*/  LOP3.LUT R8, R28, 0x400, RZ, 0xfc, !PT ;  /* 0x000004001c087812 */ /* 0x000fc400078efcff */
[----:B------:R-:W-:Y:S01]  /*11c0*/  LOP3.LUT R17, R28, 0x800, RZ, 0xfc, !PT ;  /* 0x000008001c117812 */ /* 0x000fe200078efcff */
[----:B---3--:R-:W-:Y:S01]  /*11d0*/  FMUL R38, R15, R38 ;  /* 0x000000260f267220 */ /* 0x008fe20000400000 */
[----:B------:R-:W-:Y:S02]  /*11e0*/  LEA.HI R27, R4, UR4, RZ, 0x1c ;  /* 0x00000004041b7c11 */ /* 0x000fe4000f8fe0ff */
[----:B------:R-:W-:Y:S02]  /*11f0*/  LEA R4, R22, R19, 0x2 ;  /* 0x0000001316047211 */ /* 0x000fe400078e10ff */
[----:B------:R-:W-:Y:S02]  /*1200*/  LOP3.LUT R19, R28, 0xc00, RZ, 0xfc, !PT ;  /* 0x00000c001c137812 */ /* 0x000fe400078efcff */
[----:B------:R-:W-:Y:S02]  /*1210*/  SHF.R.U32.HI R15, RZ, 0x4, R8 ;  /* 0x00000004ff0f7819 */ /* 0x000fe40000011608 */
[----:B------:R-:W-:-:S02]  /*1220*/  SHF.R.U32.HI R18, RZ, 0x4, R17 ;  /* 0x00000004ff127819 */ /* 0x000fc40000011611 */
[----:B------:R-:W-:Y:S02]  /*1230*/  LOP3.LUT R8, R26, 0x30, RZ, 0xc0, !PT ;  /* 0x000000301a087812 */ /* 0x000fe400078ec0ff */
[----:B------:R-:W-:Y:S02]  /*1240*/  SHF.R.U32.HI R19, RZ, 0x4, R19 ;  /* 0x00000004ff137819 */ /* 0x000fe40000011613 */
[----:B------:R-:W-:Y:S02]  /*1250*/  LOP3.LUT R17, R15, 0x70, RZ, 0xc0, !PT ;  /* 0x000000700f117812 */ /* 0x000fe400078ec0ff */
[----:B------:R-:W-:Y:S02]  /*1260*/  LOP3.LUT R18, R18, 0xb0, RZ, 0xc0, !PT ;  /* 0x000000b012127812 */ /* 0x000fe400078ec0ff */
[----:B------:R-:W-:Y:S02]  /*1270*/  IADD3 R15, R8, UR4, RZ ;  /* 0x00000004080f7c10 */ /* 0x000fe4000fffe0ff */
[----:B------:R-:W-:-:S02]  /*1280*/  LOP3.LUT R26, R19, 0xf0, RZ, 0xc0, !PT ;  /* 0x000000f0131a7812 */ /* 0x000fc400078ec0ff */
[----:B------:R-:W-:Y:S02]  /*1290*/  IADD3 R17, R17, UR4, RZ ;  /* 0x0000000411117c10 */ /* 0x000fe4000fffe0ff */
[----:B------:R-:W-:Y:S01]  /*12a0*/  LEA R25, R22, R25, 0x2 ;  /* 0x0000001916197211 */ /* 0x000fe200078e10ff */
[----:B------:R-:W-:Y:S01]  /*12b0*/  BAR.SYNC.DEFER_BLOCKING 0x0 ;  /* 0x0000000000007b1d */ /* 0x000fe20000010000 */
[----:B------:R-:W-:Y:S02]  /*12c0*/  IADD3 R19, R18, UR4, RZ ;  /* 0x0000000412137c10 */ /* 0x000fe4000fffe0ff */
[----:B------:R-:W-:Y:S01]  /*12d0*/  LEA R8, R28, R15, 0x2 ;  /* 0x0000000f1c087211 */ /* 0x000fe200078e10ff */
[----:B-1----:R-:W-:Y:S01]  /*12e0*/  FMUL R34, R34, R13 ;  /* 0x0000000d22227220 */ /* 0x002fe20000400000 */
[----:B------:R-:W-:Y:S02]  /*12f0*/  LEA R22, R22, R27, 0x2 ;  /* 0x0000001b16167211 */ /* 0x000fe400078e10ff */
[----:B------:R-:W-:-:S02]  /*1300*/  LEA R15, R28, R17, 0x2 ;  /* 0x000000111c0f7211 */ /* 0x000fc400078e10ff */
[----:B------:R-:W-:Y:S01]  /*1310*/  LEA R17, R28, R19, 0x2 ;  /* 0x000000131c117211 */ /* 0x000fe200078e10ff */
[-C--:B------:R-:W-:Y:S01]  /*1320*/  FMUL R19, R30, R13.reuse ;  /* 0x0000000d1e137220 */ /* 0x080fe20000400000 */
[-C--:B------:R-:W-:Y:S01]  /*1330*/  FMUL R33, R33, R13.reuse ;  /* 0x0000000d21217220 */ /* 0x080fe20000400000 */
[----:B------:R-:W-:Y:S01]  /*1340*/  FMUL R29, R29, R13 ;  /* 0x0000000d1d1d7220 */ /* 0x000fe20000400000 */
[-C--:B----4-:R-:W-:Y:S01]  /*1350*/  FMUL R20, R20, R9.reuse ;  /* 0x0000000914147220 */ /* 0x090fe20000400000 */
[----:B------:R-:W-:Y:S01]  /*1360*/  IADD3 R27, R26, UR4, RZ ;  /* 0x000000041a1b7c10 */ /* 0x000fe2000fffe0ff */
[-C--:B------:R-:W-:Y:S01]  /*1370*/  FMUL R21, R21, R9.reuse ;  /* 0x0000000915157220 */ /* 0x080fe20000400000 */
[-C--:B------:R-:W-:Y:S01]  /*1380*/  FMUL R13, R12, R9.reuse ;  /* 0x000000090c0d7220 */ /* 0x080fe20000400000 */
[----:B------:R-:W-:Y:S01]  /*1390*/  FMUL R23, R23, R9 ;  /* 0x0000000917177220 */ /* 0x000fe20000400000 */
[----:B------:R-:W-:Y:S04]  /*13a0*/  STS [R25], R14 ;  /* 0x0000000e19007388 */ /* 0x000fe80000000800 */
[----:B------:R-:W-:Y:S04]  /*13b0*/  STS [R24+0x400], R11 ;  /* 0x0004000b18007388 */ /* 0x000fe80000000800 */
[----:B------:R-:W-:Y:S04]  /*13c0*/  STS [R4+0x800], R35 ;  /* 0x0008002304007388 */ /* 0x000fe80000000800 */
[----:B------:R-:W-:Y:S01]  /*13d0*/  STS [R22+0xc00], R31 ;  /* 0x000c001f16007388 */ /* 0x000fe20000000800 */
[----:B-----5:R-:W-:-:S03]  /*13e0*/  FMUL R36, R36, R7 ;  /* 0x0000000724247220 */ /* 0x020fc60000400000 */
[----:B------:R-:W-:Y:S01]  /*13f0*/  STS [R25+0x100], R34 ;  /* 0x0001002219007388 */ /* 0x000fe20000000800 */
[----:B------:R-:W-:-:S03]  /*1400*/  LEA R28, R28, R27, 0x2 ;  /* 0x0000001b1c1c7211 */ /* 0x000fc600078e10ff */
[----:B------:R-:W-:Y:S01]  /*1410*/  STS [R24+0x500], R19 ;  /* 0x0005001318007388 */ /* 0x000fe20000000800 */
[----:B------:R-:W-:-:S03]  /*1420*/  FMUL R37, R37, R7 ;  /* 0x0000000725257220 */ /* 0x000fc60000400000 */
[----:B------:R-:W-:Y:S01]  /*1430*/  STS [R4+0x900], R33 ;  /* 0x0009002104007388 */ /* 0x000fe20000000800 */
[----:B------:R-:W-:-:S03]  /*1440*/  FMUL R27, R38, R7 ;  /* 0x00000007261b7220 */ /* 0x000fc60000400000 */
[----:B------:R-:W-:Y:S01]  /*1450*/  STS [R22+0xd00], R29 ;  /* 0x000d001d16007388 */ /* 0x000fe20000000800 */
[----:B------:R-:W-:-:S03]  /*1460*/  FMUL R39, R10, R7 ;  /* 0x000000070a277220 */ /* 0x000fc60000400000 */
[----:B------:R-:W-:Y:S04]  /*1470*/  STS [R25+0x200], R20 ;  /* 0x0002001419007388 */ /* 0x000fe80000000800 */
[----:B------:R-:W-:Y:S04]  /*1480*/  STS [R24+0x600], R21 ;  /* 0x0006001518007388 */ /* 0x000fe80000000800 */
[----:B------:R-:W-:Y:S04]  /*1490*/  STS [R4+0xa00], R13 ;  /* 0x000a000d04007388 */ /* 0x000fe80000000800 */
[----:B------:R-:W-:Y:S04]  /*14a0*/  STS [R22+0xe00], R23 ;  /* 0x000e001716007388 */ /* 0x000fe80000000800 */
[----:B------:R-:W-:Y:S04]  /*14b0*/  STS [R25+0x300], R36 ;  /* 0x0003002419007388 */ /* 0x000fe80000000800 */
[----:B------:R-:W-:Y:S04]  /*14c0*/  STS [R24+0x700], R37 ;  /* 0x0007002518007388 */ /* 0x000fe80000000800 */
[----:B------:R0:W-:Y:S04]  /*14d0*/  STS [R4+0xb00], R27 ;  /* 0x000b001b04007388 */ /* 0x0001e80000000800 */
[----:B------:R-:W-:Y:S01]  /*14e0*/  STS [R22+0xf00], R39 ;  /* 0x000f002716007388 */ /* 0x000fe20000000800 */
[----:B------:R-:W-:Y:S01]  /*14f0*/  BAR.SYNC.DEFER_BLOCKING 0x0 ;  /* 0x0000000000007b1d */ /* 0x000fe20000010000 */
[----:B------:R-:W-:-:S05]  /*1500*/  LEA R26, R16, UR4, 0x2 ;  /* 0x00000004101a7c11 */ /* 0x000fca000f8e10ff */
[----:B------:R-:W-:Y:S04]  /*1510*/  LDS.128 R8, [R8] ;  /* 0x0000000008087984 */ /* 0x000fe80000000c00 */
[----:B------:R-:W-:Y:S04]  /*1520*/  LDS.128 R12, [R15+0x1000] ;  /* 0x001000000f0c7984 */ /* 0x000fe80000000c00 */
[----:B------:R-:W-:Y:S04]  /*1530*/  LDS.128 R16, [R17+0x2000] ;  /* 0x0020000011107984 */ /* 0x000fe80000000c00 */
[----:B------:R-:W-:Y:S01]  /*1540*/  LDS.128 R28, [R28+0x3000] ;  /* 0x003000001c1c7984 */ /* 0x000fe20000000c00 */
[----:B------:R-:W-:Y:S01]  /*1550*/  BAR.SYNC.DEFER_BLOCKING 0x0 ;  /* 0x0000000000007b1d */ /* 0x000fe20000010000 */
[----:B------:R-:W-:-:S05]  /*1560*/  LOP3.LUT R7, R6, 0xfc, RZ, 0xc0, !PT ;  /* 0x000000fc06077812 */ /* 0x000fca00078ec0ff */
[----:B------:R1:W-:Y:S01]  /*1570*/  STS [R26], R5 ;  /* 0x000000051a007388 */ /* 0x0003e20000000800 */
[C---:B------:R-:W-:Y:S01]  /*1580*/  LEA R32, R7.reuse, UR4, 0x2 ;  /* 0x0000000407207c11 */ /* 0x040fe2000f8e10ff */
[----:B------:R-:W-:Y:S01]  /*1590*/  BAR.SYNC.DEFER_BLOCKING 0x0 ;  /* 0x0000000000007b1d */ /* 0x000fe20000010000 */
[----:B------:R-:W-:Y:S02]  /*15a0*/  PRMT R0, R7, 0x6540, R0 ;  /* 0x0000654007007816 */ /* 0x000fe40000000000 */
[----:B------:R-:W-:-:S03]  /*15b0*/  SHF.R.U32.HI R2, RZ, 0x6, R2 ;  /* 0x00000006ff027819 */ /* 0x000fc60000011602 */
[----:B------:R-:W-:Y:S01]  /*15c0*/  IMAD.HI R6, R0, 0x2aaaaaab, RZ ;  /* 0x2aaaaaab00067827 */ /* 0x000fe200078e02ff */
[----:B------:R-:W-:Y:S01]  /*15d0*/  SGXT.U32 R2, R2, 0x2 ;  /* 0x000000020202781a */ /* 0x000fe20000000000 */
[----:B------:R-:W2:Y:S03]  /*15e0*/  LDS.128 R20, [R32] ;  /* 0x0000000020147984 */ /* 0x000ea60000000c00 */
[----:B------:R-:W-:Y:S02]  /*15f0*/  SHF.R.U32.HI R7, RZ, 0x1f, R6 ;  /* 0x0000001fff077819 */ /* 0x000fe40000011606 */
[----:B0-----:R-:W-:Y:S02]  /*1600*/  LOP3.LUT R4, R3, R2, RZ, 0xfc, !PT ;  /* 0x0000000203047212 */ /* 0x001fe400078efcff */
[----:B------:R-:W0:Y:S01]  /*1610*/  LDC.64 R2, c[0x0][0x238] ;  /* 0x00008e00ff027b82 */ /* 0x000e220000000a00 */
[----:B------:R-:W-:-:S02]  /*1620*/  LEA.HI.SX32 R7, R6, R7, 0x1b ;  /* 0x0000000706077211 */ /* 0x000fc400078fdaff */
[----:B------:R-:W-:Y:S02]  /*1630*/  ISETP.GE.AND P0, PT, R0, 0x300, PT ;  /* 0x000003000000780c */ /* 0x000fe40003f06270 */
[C---:B-1----:R-:W-:Y:S01]  /*1640*/  LOP3.LUT R5, R4.reuse, 0x4, RZ, 0xfc, !PT ;  /* 0x0000000404057812 */ /* 0x042fe200078efcff */
[----:B------:R-:W-:Y:S01]  /*1650*/  IMAD R0, R7, -0xc0, R0 ;  /* 0xffffff4007007824 */ /* 0x000fe200078e0200 */
[C---:B------:R-:W-:Y:S02]  /*1660*/  LOP3.LUT R6, R4.reuse, 0x8, RZ, 0xfc, !PT ;  /* 0x0000000804067812 */ /* 0x040fe400078efcff */
[----:B------:R-:W-:Y:S01]  /*1670*/  ISETP.LT.AND P1, PT, R5, 0x40, !P0 ;  /* 0x000000400500780c */ /* 0x000fe20004721270 */
[----:B------:R-:W-:Y:S01]  /*1680*/  IMAD R5, R7, 0x3000, R0 ;  /* 0x0000300007057824 */ /* 0x000fe200078e0200 */
[----:B------:R-:W-:Y:S02]  /*1690*/  LOP3.LUT R24, R4, 0xc, RZ, 0xfc, !PT ;  /* 0x0000000c04187812 */ /* 0x000fe400078efcff */
[----:B------:R-:W-:Y:S01]  /*16a0*/  ISETP.LT.AND P2, PT, R6, 0x40, !P0 ;  /* 0x000000400600780c */ /* 0x000fe20004741270 */
[----:B------:R-:W-:Y:S01]  /*16b0*/  IMAD R5, R4, 0xc0, R5 ;  /* 0x000000c004057824 */ /* 0x000fe200078e0205 */
[----:B------:R-:W-:-:S02]  /*16c0*/  ISETP.LT.AND P3, PT, R24, 0x40, !P0 ;  /* 0x000000401800780c */ /* 0x000fc40004761270 */
[----:B------:R-:W-:Y:S02]  /*16d0*/  ISETP.LT.AND P0, PT, R4, 0x40, !P0 ;  /* 0x000000400400780c */ /* 0x000fe40004701270 */
[----:B------:R-:W-:Y:S02]  /*16e0*/  IADD3 R7, R5, 0x300, RZ ;  /* 0x0000030005077810 */ /* 0x000fe40007ffe0ff */
[----:B------:R-:W-:-:S03]  /*16f0*/  IADD3 R25, R5, 0x900, RZ ;  /* 0x0000090005197810 */ /* 0x000fc60007ffe0ff */
[----:B0-----:R-:W-:-:S04]  /*1700*/  IMAD.WIDE R6, R7, 0x4, R2 ;  /* 0x0000000407067825 */ /* 0x001fc800078e0202 */
[--C-:B--2---:R-:W-:Y:S01]  /*1710*/  FADD R9, R9, R21.reuse ;  /* 0x0000001509097221 */ /* 0x104fe20000000000 */
[--C-:B------:R-:W-:Y:S01]  /*1720*/  FADD R13, R13, R21.reuse ;  /* 0x000000150d0d7221 */ /* 0x100fe20000000000 */
[--C-:B------:R-:W-:Y:S01]  /*1730*/  FADD R17, R17, R21.reuse ;  /* 0x0000001511117221 */ /* 0x100fe20000000000 */
[----:B------:R-:W-:Y:S01]  /*1740*/  FADD R29, R29, R21 ;  /* 0x000000151d1d7221 */ /* 0x000fe20000000000 */
[----:B------:R-:W-:Y:S01]  /*1750*/  IADD3 R21, R5, 0x600, RZ ;  /* 0x0000060005157810 */ /* 0x000fe20007ffe0ff */
[----:B------:R-:W-:Y:S01]  /*1760*/  FADD R8, R8, R20 ;  /* 0x0000001408087221 */ /* 0x000fe20000000000 */
[----:B------:R-:W-:Y:S01]  /*1770*/  FADD R10, R10, R22 ;  /* 0x000000160a0a7221 */ /* 0x000fe20000000000 */
[----:B------:R-:W-:-:S04]  /*1780*/  IMAD.WIDE R4, R5, 0x4, R2 ;  /* 0x0000000405047825 */ /* 0x000fc800078e0202 */
[--C-:B------:R-:W-:Y:S01]  /*1790*/  FADD R11, R11, R23.reuse ;  /* 0x000000170b0b7221 */ /* 0x100fe20000000000 */
[--C-:B------:R-:W-:Y:S01]  /*17a0*/  FADD R12, R12, R20.reuse ;  /* 0x000000140c0c7221 */ /* 0x100fe20000000000 */
[--C-:B------:R-:W-:Y:S01]  /*17b0*/  FADD R16, R16, R20.reuse ;  /* 0x0000001410107221 */ /* 0x100fe20000000000 */
[----:B------:R-:W-:Y:S01]  /*17c0*/  FADD R28, R28, R20 ;  /* 0x000000141c1c7221 */ /* 0x000fe20000000000 */
[--C-:B------:R-:W-:Y:S01]  /*17d0*/  FADD R14, R14, R22.reuse ;  /* 0x000000160e0e7221 */ /* 0x100fe20000000000 */
[----:B------:R-:W-:Y:S01]  /*17e0*/  FADD R15, R15, R23 ;  /* 0x000000170f0f7221 */ /* 0x000fe20000000000 */
[----:B------:R-:W-:Y:S01]  /*17f0*/  FADD R18, R18, R22 ;  /* 0x0000001612127221 */ /* 0x000fe20000000000 */
[----:B------:R-:W-:-:S04]  /*1800*/  IMAD.WIDE R20, R21, 0x4, R2 ;  /* 0x0000000415147825 */ /* 0x000fc800078e0202 */
[----:B------:R-:W-:Y:S01]  /*1810*/  FADD R19, R19, R23 ;  /* 0x0000001713137221 */ /* 0x000fe20000000000 */
[----:B------:R0:W-:Y:S04]  /*1820*/  @P0 STG.E.128 desc[UR6][R4.64], R8 ;  /* 0x0000000804000986 */ /* 0x0001e8000c101d06 */
[----:B------:R0:W-:Y:S01]  /*1830*/  @P1 STG.E.128 desc[UR6][R6.64], R12 ;  /* 0x0000000c06001986 */ /* 0x0001e2000c101d06 */
[----:B------:R-:W-:-:S03]  /*1840*/  FADD R30, R30, R22 ;  /* 0x000000161e1e7221 */ /* 0x000fc60000000000 */
[----:B------:R0:W-:Y:S01]  /*1850*/  @P2 STG.E.128 desc[UR6][R20.64], R16 ;  /* 0x0000001014002986 */ /* 0x0001e2000c101d06 */
[----:B------:R-:W-:Y:S01]  /*1860*/  FADD R31, R31, R23 ;  /* 0x000000171f1f7221 */ /* 0x000fe20000000000 */
[----:B------:R-:W-:Y:S01]  /*1870*/  IMAD.WIDE R2, R25, 0x4, R2 ;  /* 0x0000000419027825 */ /* 0x000fe200078e0202 */
[----:B0-----:R-:W-:Y:S06]  /*1880*/  @!P3 EXIT ;  /* 0x000000000000b94d */ /* 0x001fec0003800000 */
[----:B------:R-:W-:Y:S01]  /*1890*/  STG.E.128 desc[UR6][R2.64], R28 ;  /* 0x0000001c02007986 */ /* 0x000fe2000c101d06 */
[----:B------:R-:W-:Y:S05]  /*18a0*/  EXIT ;  /* 0x000000000000794d */ /* 0x000fea0003800000 */
.L_x_0:
[----:B------:R-:W-:-:S00]  /*18b0*/  BRA `(.L_x_0) ;  /* 0xfffffffc00fc7947 */ /* 0x000fc0000383ffff */
[----:B------:R-:W-:-:S00]  /*18c0*/  NOP ;  /* 0x0000000000007918 */ /* 0x000fc00000000000 */
        /* <DEDUP_REMOVED lines=11> */
.L_x_1:


//--------------------- .nv.shared.triton_poi_fused_add_div_mul_sub_20 --------------------------
	.section	.nv.shared.triton_poi_fused_add_div_mul_sub_20,"aw",@nobits
	.sectionflags	@""
	.align	16
	.zero		1024


//--------------------- .nv.constant0.triton_poi_fused_add_div_mul_sub_20 --------------------------
	.section	.nv.constant0.triton_poi_fused_add_div_mul_sub_20,"a",@progbits
	.sectionflags	@""
	.align	4
.nv.constant0.triton_poi_fused_add_div_mul_sub_20:
	.zero		584
